//
// Generated by NVIDIA NVVM Compiler
//
// Compiler Build ID: CL-36424714
// Cuda compilation tools, release 13.0, V13.0.88
// Based on NVVM 20.0.0
//

.version 9.0
.target sm_100
.address_size 64

	// .globl	_Z6addMatPfS_S_

.visible .entry _Z6addMatPfS_S_(
	.param .u64 .ptr .align 1 _Z6addMatPfS_S__param_0,
	.param .u64 .ptr .align 1 _Z6addMatPfS_S__param_1,
	.param .u64 .ptr .align 1 _Z6addMatPfS_S__param_2
)
{
	.reg .pred 	%p<4>;
	.reg .b32 	%r<8>;
	.reg .b32 	%f<4>;
	.reg .b64 	%rd<11>;

	ld.param.u64 	%rd1, [_Z6addMatPfS_S__param_0];
	ld.param.u64 	%rd2, [_Z6addMatPfS_S__param_1];
	ld.param.u64 	%rd3, [_Z6addMatPfS_S__param_2];
	mov.u32 	%r3, %ctaid.x;
	mov.u32 	%r4, %ntid.x;
	mov.u32 	%r5, %tid.x;
	mad.lo.s32 	%r1, %r3, %r4, %r5;
	mov.u32 	%r6, %ctaid.y;
	setp.gt.u32 	%p1, %r1, 1023;
	setp.gt.u32 	%p2, %r6, 511;
	or.pred  	%p3, %p1, %p2;
	@%p3 bra 	$L__BB0_2;
	cvta.to.global.u64 	%rd4, %rd1;
	cvta.to.global.u64 	%rd5, %rd2;
	cvta.to.global.u64 	%rd6, %rd3;
	mul.lo.s32 	%r7, %r1, %r6;
	mul.wide.u32 	%rd7, %r7, 4;
	add.s64 	%rd8, %rd4, %rd7;
	ld.global.f32 	%f1, [%rd8];
	add.s64 	%rd9, %rd5, %rd7;
	ld.global.f32 	%f2, [%rd9];
	add.f32 	%f3, %f1, %f2;
	add.s64 	%rd10, %rd6, %rd7;
	st.global.f32 	[%rd10], %f3;
$L__BB0_2:
	ret;

}


// ===== COMPILED SASS (sm_100) =====

	.target	sm_100

	.elftype	@"ET_EXEC"


//--------------------- .note.nv.tkinfo           --------------------------
	.section	.note.nv.tkinfo,"",@"SHT_NOTE"
	.sectionflags	@"SHF_NOTE_NV_TKINFO"
	.tkinfo
        /*0018*/ 	.word	0x00000002
        /*0030*/ 	.string	""
        /*0030*/ 	.string	"ptxas"
        /*0030*/ 	.string	"Cuda compilation tools, release 13.0, V13.0.88"
        /*0030*/ 	.string	"Build cuda_13.0.r13.0/compiler.36424714_0"
        /*0030*/ 	.string	"-arch sm_100 -m 64 "



//--------------------- .note.nv.cuinfo           --------------------------
	.section	.note.nv.cuinfo,"",@"SHT_NOTE"
	.sectionflags	@"SHF_NOTE_NV_CUINFO"
        /*0018*/ 	.short	0x0002
        /*001a*/ 	.short	0x0064
        /*001c*/ 	.short	0x0082
	.zero		2


//--------------------- .nv.info                  --------------------------
	.section	.nv.info,"",@"SHT_CUDA_INFO"
	.align	4


	//----- nvinfo : EIATTR_REGCOUNT
	.align		4
        /*0000*/ 	.byte	0x04, 0x2f
        /*0002*/ 	.short	(.L_1 - .L_0)
	.align		4
.L_0:
        /*0004*/ 	.word	index@(_Z6addMatPfS_S_)
        /*0008*/ 	.word	0x0000000c


	//----- nvinfo : EIATTR_FRAME_SIZE
	.align		4
.L_1:
        /*000c*/ 	.byte	0x04, 0x11
        /*000e*/ 	.short	(.L_3 - .L_2)
	.align		4
.L_2:
        /*0010*/ 	.word	index@(_Z6addMatPfS_S_)
        /*0014*/ 	.word	0x00000000


	//----- nvinfo : EIATTR_MIN_STACK_SIZE
	.align		4
.L_3:
        /*0018*/ 	.byte	0x04, 0x12
        /*001a*/ 	.short	(.L_5 - .L_4)
	.align		4
.L_4:
        /*001c*/ 	.word	index@(_Z6addMatPfS_S_)
        /*0020*/ 	.word	0x00000000
.L_5:


//--------------------- .nv.compat                --------------------------
	.section	.nv.compat,"",@"SHT_CUDA_COMPAT_INFO"
	.align	4
        /*0000*/ 	.byte	0x02, 0x09, 0x00, 0x00, 0x02, 0x02, 0x01, 0x00, 0x02, 0x05, 0x05, 0x00, 0x03, 0x07, 0x01, 0x01
        /*0010*/ 	.byte	0x02, 0x03, 0x00, 0x00, 0x02, 0x06, 0x01, 0x00, 0x04, 0x0b, 0x08, 0x00, 0x09, 0x00, 0x00, 0x00
        /*0020*/ 	.byte	0x00, 0x00, 0x00, 0x00


//--------------------- .nv.info._Z6addMatPfS_S_  --------------------------
	.section	.nv.info._Z6addMatPfS_S_,"",@"SHT_CUDA_INFO"
	.sectionflags	@""
	.align	4


	//----- nvinfo : EIATTR_CUDA_API_VERSION
	.align		4
        /*0000*/ 	.byte	0x04, 0x37
        /*0002*/ 	.short	(.L_7 - .L_6)
.L_6:
        /*0004*/ 	.word	0x00000082


	//----- nvinfo : EIATTR_KPARAM_INFO
	.align		4
.L_7:
        /*0008*/ 	.byte	0x04, 0x17
        /*000a*/ 	.short	(.L_9 - .L_8)
.L_8:
        /*000c*/ 	.word	0x00000000
        /*0010*/ 	.short	0x0002
        /*0012*/ 	.short	0x0010
        /*0014*/ 	.byte	0x00, 0xf5, 0x21, 0x00


	//----- nvinfo : EIATTR_KPARAM_INFO
	.align		4
.L_9:
        /*0018*/ 	.byte	0x04, 0x17
        /*001a*/ 	.short	(.L_11 - .L_10)
.L_10:
        /*001c*/ 	.word	0x00000000
        /*0020*/ 	.short	0x0001
        /*0022*/ 	.short	0x0008
        /*0024*/ 	.byte	0x00, 0xf5, 0x21, 0x00


	//----- nvinfo : EIATTR_KPARAM_INFO
	.align		4
.L_11:
        /*0028*/ 	.byte	0x04, 0x17
        /*002a*/ 	.short	(.L_13 - .L_12)
.L_12:
        /*002c*/ 	.word	0x00000000
        /*0030*/ 	.short	0x0000
        /*0032*/ 	.short	0x0000
        /*0034*/ 	.byte	0x00, 0xf5, 0x21, 0x00


	//----- nvinfo : EIATTR_SPARSE_MMA_MASK
	.align		4
.L_13:
        /*0038*/ 	.byte	0x03, 0x50
        /*003a*/ 	.short	0x0000


	//----- nvinfo : EIATTR_MAXREG_COUNT
	.align		4
        /*003c*/ 	.byte	0x03, 0x1b
        /*003e*/ 	.short	0x00ff


	//----- nvinfo : EIATTR_MERCURY_ISA_VERSION
	.align		4
        /*0040*/ 	.byte	0x03, 0x5f
        /*0042*/ 	.short	0x0101


	//----- nvinfo : EIATTR_VRC_CTA_INIT_COUNT
	.align		4
        /*0044*/ 	.byte	0x02, 0x4a
	.zero		1
	.zero		1


	//----- nvinfo : EIATTR_EXIT_INSTR_OFFSETS
	.align		4
        /*0048*/ 	.byte	0x04, 0x1c
        /*004a*/ 	.short	(.L_15 - .L_14)


	//   ....[0]....
.L_14:
        /*004c*/ 	.word	0x00000080


	//   ....[1]....
        /*0050*/ 	.word	0x00000150


	//----- nvinfo : EIATTR_CBANK_PARAM_SIZE
	.align		4
.L_15:
        /*0054*/ 	.byte	0x03, 0x19
        /*0056*/ 	.short	0x0018


	//----- nvinfo : EIATTR_PARAM_CBANK
	.align		4
        /*0058*/ 	.byte	0x04, 0x0a
        /*005a*/ 	.short	(.L_17 - .L_16)
	.align		4
.L_16:
        /*005c*/ 	.word	index@(.nv.constant0._Z6addMatPfS_S_)
        /*0060*/ 	.short	0x0380
        /*0062*/ 	.short	0x0018


	//----- nvinfo : EIATTR_SW_WAR
	.align		4
.L_17:
        /*0064*/ 	.byte	0x04, 0x36
        /*0066*/ 	.short	(.L_19 - .L_18)
.L_18:
        /*0068*/ 	.word	0x00000008
.L_19:


//--------------------- .nv.callgraph             --------------------------
	.section	.nv.callgraph,"",@"SHT_CUDA_CALLGRAPH"
	.align	4
	.sectionentsize	8
	.align		4
        /*0000*/ 	.word	0x00000000
	.align		4
        /*0004*/ 	.word	0xffffffff
	.align		4
        /*0008*/ 	.word	0x00000000
	.align		4
        /*000c*/ 	.word	0xfffffffe
	.align		4
        /*0010*/ 	.word	0x00000000
	.align		4
        /*0014*/ 	.word	0xfffffffd
	.align		4
        /*0018*/ 	.word	0x00000000
	.align		4
        /*001c*/ 	.word	0xfffffffc


//--------------------- .text._Z6addMatPfS_S_     --------------------------
	.section	.text._Z6addMatPfS_S_,"ax",@progbits
	.align	128
        .global         _Z6addMatPfS_S_
        .type           _Z6addMatPfS_S_,@function
        .size           _Z6addMatPfS_S_,(.L_x_1 - _Z6addMatPfS_S_)
        .other          _Z6addMatPfS_S_,@"STO_CUDA_ENTRY STV_DEFAULT"
_Z6addMatPfS_S_:
.text._Z6addMatPfS_S_:
[----:B------:R-:W-:Y:S01]  /*0000*/  LDC R1, c[0x0][0x37c] ;  /* 0x0000df00ff017b82 */ /* 0x000fe20000000800 */
[----:B------:R-:W0:Y:S07]  /*0010*/  S2R R3, SR_TID.X ;  /* 0x0000000000037919 */ /* 0x000e2e0000002100 */
[----:B------:R-:W0:Y:S01]  /*0020*/  S2UR UR4, SR_CTAID.X ;  /* 0x00000000000479c3 */ /* 0x000e220000002500 */
[----:B------:R-:W1:Y:S07]  /*0030*/  S2R R9, SR_CTAID.Y ;  /* 0x0000000000097919 */ /* 0x000e6e0000002600 */
[----:B------:R-:W0:Y:S02]  /*0040*/  LDC R0, c[0x0][0x360] ;  /* 0x0000d800ff007b82 */ /* 0x000e240000000800 */
[----:B0-----:R-:W-:Y:S01]  /*0050*/  IMAD R0, R0, UR4, R3 ;  /* 0x0000000400007c24 */ /* 0x001fe2000f8e0203 */
[----:B-1----:R-:W-:-:S04]  /*0060*/  ISETP.GT.U32.AND P0, PT, R9, 0x1ff, PT ;  /* 0x000001ff0900780c */ /* 0x002fc80003f04070 */
[----:B------:R-:W-:-:S13]  /*0070*/  ISETP.GT.U32.OR P0, PT, R0, 0x3ff, P0 ;  /* 0x000003ff0000780c */ /* 0x000fda0000704470 */
[----:B------:R-:W-:Y:S05]  /*0080*/  @P0 EXIT ;  /* 0x000000000000094d */ /* 0x000fea0003800000 */
[----:B------:R-:W0:Y:S01]  /*0090*/  LDC.64 R2, c[0x0][0x380] ;  /* 0x0000e000ff027b82 */ /* 0x000e220000000a00 */
[----:B------:R-:W1:Y:S01]  /*00a0*/  LDCU.64 UR4, c[0x0][0x358] ;  /* 0x00006b00ff0477ac */ /* 0x000e620008000a00 */
[----:B------:R-:W-:-:S06]  /*00b0*/  IMAD R9, R0, R9, RZ ;  /* 0x0000000900097224 */ /* 0x000fcc00078e02ff */
[----:B------:R-:W2:Y:S08]  /*00c0*/  LDC.64 R4, c[0x0][0x388] ;  /* 0x0000e200ff047b82 */ /* 0x000eb00000000a00 */
[----:B------:R-:W3:Y:S01]  /*00d0*/  LDC.64 R6, c[0x0][0x390] ;  /* 0x0000e400ff067b82 */ /* 0x000ee20000000a00 */
[----:B0-----:R-:W-:-:S06]  /*00e0*/  IMAD.WIDE.U32 R2, R9, 0x4, R2 ;  /* 0x0000000409027825 */ /* 0x001fcc00078e0002 */
[----:B-1----:R-:W4:Y:S01]  /*00f0*/  LDG.E R2, desc[UR4][R2.64] ;  /* 0x0000000402027981 */ /* 0x002f22000c1e1900 */
[----:B--2---:R-:W-:-:S06]  /*0100*/  IMAD.WIDE.U32 R4, R9, 0x4, R4 ;  /* 0x0000000409047825 */ /* 0x004fcc00078e0004 */
[----:B------:R-:W4:Y:S01]  /*0110*/  LDG.E R5, desc[UR4][R4.64] ;  /* 0x0000000404057981 */ /* 0x000f22000c1e1900 */
[----:B---3--:R-:W-:-:S04]  /*0120*/  IMAD.WIDE.U32 R6, R9, 0x4, R6 ;  /* 0x0000000409067825 */ /* 0x008fc800078e0006 */
[----:B----4-:R-:W-:-:S05]  /*0130*/  FADD R9, R2, R5 ;  /* 0x0000000502097221 */ /* 0x010fca0000000000 */
[----:B------:R-:W-:Y:S01]  /*0140*/  STG.E desc[UR4][R6.64], R9 ;  /* 0x0000000906007986 */ /* 0x000fe2000c101904 */
[----:B------:R-:W-:Y:S05]  /*0150*/  EXIT ;  /* 0x000000000000794d */ /* 0x000fea0003800000 */
.L_x_0:
[----:B------:R-:W-:-:S00]  /*0160*/  BRA `(.L_x_0) ;  /* 0xfffffffc00fc7947 */ /* 0x000fc0000383ffff */
[----:B------:R-:W-:-:S00]  /*0170*/  NOP ;  /* 0x0000000000007918 */ /* 0x000fc00000000000 */
        /* <DEDUP_REMOVED lines=8> */
.L_x_1:


//--------------------- .nv.shared.reserved.0     --------------------------
	.section	.nv.shared.reserved.0,"aw",@nobits
	.weak		__nv_reservedSMEM_offset_0_alias
	.size		__nv_reservedSMEM_offset_0_alias, 0, 64
	.other		__nv_reservedSMEM_offset_0_alias,@"STO_CUDA_RESERVED_SHARED STV_DEFAULT"
__nv_reservedSMEM_offset_0_alias:
	.zero		0
	.zero		64


//--------------------- .nv.constant0._Z6addMatPfS_S_ --------------------------
	.section	.nv.constant0._Z6addMatPfS_S_,"a",@progbits
	.sectionflags	@""
	.align	4
.nv.constant0._Z6addMatPfS_S_:
	.zero		920


//--------------------- SYMBOLS --------------------------

	.type		.nv.reservedSmem.offset0,@object
	.size		.nv.reservedSmem.offset0,0x4
